//
// Generated by NVIDIA NVVM Compiler
//
// Compiler Build ID: CL-36424714
// Cuda compilation tools, release 13.0, V13.0.88
// Based on NVVM 20.0.0
//

.version 9.0
.target sm_100
.address_size 64

	// .globl	_Z14centroidAssignPfS_Pi

.visible .entry _Z14centroidAssignPfS_Pi(
	.param .u64 .ptr .align 1 _Z14centroidAssignPfS_Pi_param_0,
	.param .u64 .ptr .align 1 _Z14centroidAssignPfS_Pi_param_1,
	.param .u64 .ptr .align 1 _Z14centroidAssignPfS_Pi_param_2
)
{
	.reg .pred 	%p<3>;
	.reg .b32 	%r<6>;
	.reg .b32 	%f<11>;
	.reg .b64 	%rd<10>;

	ld.param.u64 	%rd1, [_Z14centroidAssignPfS_Pi_param_0];
	ld.param.u64 	%rd2, [_Z14centroidAssignPfS_Pi_param_1];
	ld.param.u64 	%rd3, [_Z14centroidAssignPfS_Pi_param_2];
	mov.u32 	%r2, %tid.x;
	mov.u32 	%r3, %ctaid.x;
	mov.u32 	%r4, %ntid.x;
	mad.lo.s32 	%r1, %r3, %r4, %r2;
	setp.gt.s32 	%p1, %r1, 9;
	@%p1 bra 	$L__BB0_2;
	cvta.to.global.u64 	%rd4, %rd3;
	cvta.to.global.u64 	%rd5, %rd2;
	cvta.to.global.u64 	%rd6, %rd1;
	mul.wide.s32 	%rd7, %r1, 4;
	add.s64 	%rd8, %rd6, %rd7;
	ld.global.f32 	%f1, [%rd8];
	ld.global.f32 	%f2, [%rd5];
	sub.f32 	%f3, %f2, %f1;
	mul.f32 	%f4, %f3, %f3;
	sqrt.rn.f32 	%f5, %f4;
	min.f32 	%f6, %f5, 0f7F800000;
	ld.global.f32 	%f7, [%rd5+4];
	sub.f32 	%f8, %f7, %f1;
	mul.f32 	%f9, %f8, %f8;
	sqrt.rn.f32 	%f10, %f9;
	setp.lt.f32 	%p2, %f10, %f6;
	selp.u32 	%r5, 1, 0, %p2;
	add.s64 	%rd9, %rd4, %rd7;
	st.global.u32 	[%rd9], %r5;
$L__BB0_2:
	ret;

}


// ===== COMPILED SASS (sm_100) =====

	.target	sm_100

	.elftype	@"ET_EXEC"


//--------------------- .note.nv.tkinfo           --------------------------
	.section	.note.nv.tkinfo,"",@"SHT_NOTE"
	.sectionflags	@"SHF_NOTE_NV_TKINFO"
	.tkinfo
        /*0018*/ 	.word	0x00000002
        /*0030*/ 	.string	""
        /*0030*/ 	.string	"ptxas"
        /*0030*/ 	.string	"Cuda compilation tools, release 13.0, V13.0.88"
        /*0030*/ 	.string	"Build cuda_13.0.r13.0/compiler.36424714_0"
        /*0030*/ 	.string	"-arch sm_100 -m 64 "



//--------------------- .note.nv.cuinfo           --------------------------
	.section	.note.nv.cuinfo,"",@"SHT_NOTE"
	.sectionflags	@"SHF_NOTE_NV_CUINFO"
        /*0018*/ 	.short	0x0002
        /*001a*/ 	.short	0x0064
        /*001c*/ 	.short	0x0082
	.zero		2


//--------------------- .nv.info                  --------------------------
	.section	.nv.info,"",@"SHT_CUDA_INFO"
	.align	4


	//----- nvinfo : EIATTR_REGCOUNT
	.align		4
        /*0000*/ 	.byte	0x04, 0x2f
        /*0002*/ 	.short	(.L_1 - .L_0)
	.align		4
.L_0:
        /*0004*/ 	.word	index@(_Z14centroidAssignPfS_Pi)
        /*0008*/ 	.word	0x0000000e


	//----- nvinfo : EIATTR_FRAME_SIZE
	.align		4
.L_1:
        /*000c*/ 	.byte	0x04, 0x11
        /*000e*/ 	.short	(.L_3 - .L_2)
	.align		4
.L_2:
        /*0010*/ 	.word	index@($__internal_0_$__cuda_sm20_sqrt_rn_f32_slowpath)
        /*0014*/ 	.word	0x00000000


	//----- nvinfo : EIATTR_FRAME_SIZE
	.align		4
.L_3:
        /*0018*/ 	.byte	0x04, 0x11
        /*001a*/ 	.short	(.L_5 - .L_4)
	.align		4
.L_4:
        /*001c*/ 	.word	index@(_Z14centroidAssignPfS_Pi)
        /*0020*/ 	.word	0x00000000


	//----- nvinfo : EIATTR_MIN_STACK_SIZE
	.align		4
.L_5:
        /*0024*/ 	.byte	0x04, 0x12
        /*0026*/ 	.short	(.L_7 - .L_6)
	.align		4
.L_6:
        /*0028*/ 	.word	index@(_Z14centroidAssignPfS_Pi)
        /*002c*/ 	.word	0x00000000
.L_7:


//--------------------- .nv.compat                --------------------------
	.section	.nv.compat,"",@"SHT_CUDA_COMPAT_INFO"
	.align	4
        /*0000*/ 	.byte	0x02, 0x09, 0x00, 0x00, 0x02, 0x02, 0x01, 0x00, 0x02, 0x05, 0x05, 0x00, 0x03, 0x07, 0x01, 0x01
        /*0010*/ 	.byte	0x02, 0x03, 0x00, 0x00, 0x02, 0x06, 0x01, 0x00, 0x04, 0x0b, 0x08, 0x00, 0x01, 0x00, 0x00, 0x00
        /*0020*/ 	.byte	0x00, 0x00, 0x00, 0x00


//--------------------- .nv.info._Z14centroidAssignPfS_Pi --------------------------
	.section	.nv.info._Z14centroidAssignPfS_Pi,"",@"SHT_CUDA_INFO"
	.sectionflags	@""
	.align	4


	//----- nvinfo : EIATTR_CUDA_API_VERSION
	.align		4
        /*0000*/ 	.byte	0x04, 0x37
        /*0002*/ 	.short	(.L_9 - .L_8)
.L_8:
        /*0004*/ 	.word	0x00000082


	//----- nvinfo : EIATTR_KPARAM_INFO
	.align		4
.L_9:
        /*0008*/ 	.byte	0x04, 0x17
        /*000a*/ 	.short	(.L_11 - .L_10)
.L_10:
        /*000c*/ 	.word	0x00000000
        /*0010*/ 	.short	0x0002
        /*0012*/ 	.short	0x0010
        /*0014*/ 	.byte	0x00, 0xf5, 0x21, 0x00


	//----- nvinfo : EIATTR_KPARAM_INFO
	.align		4
.L_11:
        /*0018*/ 	.byte	0x04, 0x17
        /*001a*/ 	.short	(.L_13 - .L_12)
.L_12:
        /*001c*/ 	.word	0x00000000
        /*0020*/ 	.short	0x0001
        /*0022*/ 	.short	0x0008
        /*0024*/ 	.byte	0x00, 0xf5, 0x21, 0x00


	//----- nvinfo : EIATTR_KPARAM_INFO
	.align		4
.L_13:
        /*0028*/ 	.byte	0x04, 0x17
        /*002a*/ 	.short	(.L_15 - .L_14)
.L_14:
        /*002c*/ 	.word	0x00000000
        /*0030*/ 	.short	0x0000
        /*0032*/ 	.short	0x0000
        /*0034*/ 	.byte	0x00, 0xf5, 0x21, 0x00


	//----- nvinfo : EIATTR_SPARSE_MMA_MASK
	.align		4
.L_15:
        /*0038*/ 	.byte	0x03, 0x50
        /*003a*/ 	.short	0x0000


	//----- nvinfo : EIATTR_MAXREG_COUNT
	.align		4
        /*003c*/ 	.byte	0x03, 0x1b
        /*003e*/ 	.short	0x00ff


	//----- nvinfo : EIATTR_MERCURY_ISA_VERSION
	.align		4
        /*0040*/ 	.byte	0x03, 0x5f
        /*0042*/ 	.short	0x0101


	//----- nvinfo : EIATTR_VRC_CTA_INIT_COUNT
	.align		4
        /*0044*/ 	.byte	0x02, 0x4a
	.zero		1
	.zero		1


	//----- nvinfo : EIATTR_EXIT_INSTR_OFFSETS
	.align		4
        /*0048*/ 	.byte	0x04, 0x1c
        /*004a*/ 	.short	(.L_17 - .L_16)


	//   ....[0]....
.L_16:
        /*004c*/ 	.word	0x00000060


	//   ....[1]....
        /*0050*/ 	.word	0x00000340


	//----- nvinfo : EIATTR_CRS_STACK_SIZE
	.align		4
.L_17:
        /*0054*/ 	.byte	0x04, 0x1e
        /*0056*/ 	.short	(.L_19 - .L_18)
.L_18:
        /*0058*/ 	.word	0x00000000


	//----- nvinfo : EIATTR_CBANK_PARAM_SIZE
	.align		4
.L_19:
        /*005c*/ 	.byte	0x03, 0x19
        /*005e*/ 	.short	0x0018


	//----- nvinfo : EIATTR_PARAM_CBANK
	.align		4
        /*0060*/ 	.byte	0x04, 0x0a
        /*0062*/ 	.short	(.L_21 - .L_20)
	.align		4
.L_20:
        /*0064*/ 	.word	index@(.nv.constant0._Z14centroidAssignPfS_Pi)
        /*0068*/ 	.short	0x0380
        /*006a*/ 	.short	0x0018


	//----- nvinfo : EIATTR_SW_WAR
	.align		4
.L_21:
        /*006c*/ 	.byte	0x04, 0x36
        /*006e*/ 	.short	(.L_23 - .L_22)
.L_22:
        /*0070*/ 	.word	0x00000008
.L_23:


//--------------------- .nv.callgraph             --------------------------
	.section	.nv.callgraph,"",@"SHT_CUDA_CALLGRAPH"
	.align	4
	.sectionentsize	8
	.align		4
        /*0000*/ 	.word	0x00000000
	.align		4
        /*0004*/ 	.word	0xffffffff
	.align		4
        /*0008*/ 	.word	0x00000000
	.align		4
        /*000c*/ 	.word	0xfffffffe
	.align		4
        /*0010*/ 	.word	0x00000000
	.align		4
        /*0014*/ 	.word	0xfffffffd
	.align		4
        /*0018*/ 	.word	0x00000000
	.align		4
        /*001c*/ 	.word	0xfffffffc


//--------------------- .text._Z14centroidAssignPfS_Pi --------------------------
	.section	.text._Z14centroidAssignPfS_Pi,"ax",@progbits
	.align	128
        .global         _Z14centroidAssignPfS_Pi
        .type           _Z14centroidAssignPfS_Pi,@function
        .size           _Z14centroidAssignPfS_Pi,(.L_x_8 - _Z14centroidAssignPfS_Pi)
        .other          _Z14centroidAssignPfS_Pi,@"STO_CUDA_ENTRY STV_DEFAULT"
_Z14centroidAssignPfS_Pi:
.text._Z14centroidAssignPfS_Pi:
[----:B------:R-:W-:Y:S01]  /*0000*/  LDC R1, c[0x0][0x37c] ;  /* 0x0000df00ff017b82 */ /* 0x000fe20000000800 */
[----:B------:R-:W0:Y:S07]  /*0010*/  S2R R2, SR_TID.X ;  /* 0x0000000000027919 */ /* 0x000e2e0000002100 */
[----:B------:R-:W0:Y:S08]  /*0020*/  S2UR UR4, SR_CTAID.X ;  /* 0x00000000000479c3 */ /* 0x000e300000002500 */
[----:B------:R-:W0:Y:S02]  /*0030*/  LDC R3, c[0x0][0x360] ;  /* 0x0000d800ff037b82 */ /* 0x000e240000000800 */
[----:B0-----:R-:W-:-:S05]  /*0040*/  IMAD R2, R3, UR4, R2 ;  /* 0x0000000403027c24 */ /* 0x001fca000f8e0202 */
[----:B------:R-:W-:-:S13]  /*0050*/  ISETP.GT.AND P0, PT, R2, 0x9, PT ;  /* 0x000000090200780c */ /* 0x000fda0003f04270 */
[----:B------:R-:W-:Y:S05]  /*0060*/  @P0 EXIT ;  /* 0x000000000000094d */ /* 0x000fea0003800000 */
[----:B------:R-:W0:Y:S01]  /*0070*/  LDC.64 R4, c[0x0][0x380] ;  /* 0x0000e000ff047b82 */ /* 0x000e220000000a00 */
[----:B------:R-:W1:Y:S07]  /*0080*/  LDCU.64 UR4, c[0x0][0x358] ;  /* 0x00006b00ff0477ac */ /* 0x000e6e0008000a00 */
[----:B------:R-:W2:Y:S01]  /*0090*/  LDC.64 R6, c[0x0][0x388] ;  /* 0x0000e200ff067b82 */ /* 0x000ea20000000a00 */
[----:B0-----:R-:W-:-:S05]  /*00a0*/  IMAD.WIDE R4, R2, 0x4, R4 ;  /* 0x0000000402047825 */ /* 0x001fca00078e0204 */
[----:B-1----:R-:W3:Y:S04]  /*00b0*/  LDG.E R3, desc[UR4][R4.64] ;  /* 0x0000000404037981 */ /* 0x002ee8000c1e1900 */
[----:B--2---:R-:W3:Y:S01]  /*00c0*/  LDG.E R6, desc[UR4][R6.64] ;  /* 0x0000000406067981 */ /* 0x004ee2000c1e1900 */
[----:B------:R-:W-:Y:S01]  /*00d0*/  BSSY.RECONVERGENT B0, `(.L_x_0) ;  /* 0x000000e000007945 */ /* 0x000fe20003800200 */
[----:B---3--:R-:W-:-:S04]  /*00e0*/  FADD R0, -R3, R6 ;  /* 0x0000000603007221 */ /* 0x008fc80000000100 */
[----:B------:R-:W-:-:S05]  /*00f0*/  FMUL R0, R0, R0 ;  /* 0x0000000000007220 */ /* 0x000fca0000400000 */
[----:B------:R-:W-:Y:S01]  /*0100*/  IADD3 R8, PT, PT, R0, -0xd000000, RZ ;  /* 0xf300000000087810 */ /* 0x000fe20007ffe0ff */
[----:B------:R0:W1:Y:S03]  /*0110*/  MUFU.RSQ R9, R0 ;  /* 0x0000000000097308 */ /* 0x0000660000001400 */
[----:B------:R-:W-:-:S13]  /*0120*/  ISETP.GT.U32.AND P0, PT, R8, 0x727fffff, PT ;  /* 0x727fffff0800780c */ /* 0x000fda0003f04070 */
[----:B0-----:R-:W-:Y:S05]  /*0130*/  @!P0 BRA `(.L_x_1) ;  /* 0x00000000000c8947 */ /* 0x001fea0003800000 */
[----:B-1----:R-:W-:-:S07]  /*0140*/  MOV R9, 0x160 ;  /* 0x0000016000097802 */ /* 0x002fce0000000f00 */
[----:B------:R-:W-:Y:S05]  /*0150*/  CALL.REL.NOINC `($__internal_0_$__cuda_sm20_sqrt_rn_f32_slowpath) ;  /* 0x00000000007c7944 */ /* 0x000fea0003c00000 */
[----:B------:R-:W-:Y:S05]  /*0160*/  BRA `(.L_x_2) ;  /* 0x0000000000107947 */ /* 0x000fea0003800000 */
.L_x_1:
[----:B-1----:R-:W-:Y:S01]  /*0170*/  FMUL.FTZ R5, R0, R9 ;  /* 0x0000000900057220 */ /* 0x002fe20000410000 */
[----:B------:R-:W-:-:S03]  /*0180*/  FMUL.FTZ R9, R9, 0.5 ;  /* 0x3f00000009097820 */ /* 0x000fc60000410000 */
[----:B------:R-:W-:-:S04]  /*0190*/  FFMA R0, -R5, R5, R0 ;  /* 0x0000000505007223 */ /* 0x000fc80000000100 */
[----:B------:R-:W-:-:S07]  /*01a0*/  FFMA R0, R0, R9, R5 ;  /* 0x0000000900007223 */ /* 0x000fce0000000005 */
.L_x_2:
[----:B------:R-:W-:Y:S05]  /*01b0*/  BSYNC.RECONVERGENT B0 ;  /* 0x0000000000007941 */ /* 0x000fea0003800200 */
.L_x_0:
[----:B------:R-:W0:Y:S02]  /*01c0*/  LDC.64 R4, c[0x0][0x388] ;  /* 0x0000e200ff047b82 */ /* 0x000e240000000a00 */
[----:B0-----:R-:W2:Y:S01]  /*01d0*/  LDG.E R4, desc[UR4][R4.64+0x4] ;  /* 0x0000040404047981 */ /* 0x001ea2000c1e1900 */
[----:B------:R-:W-:Y:S01]  /*01e0*/  BSSY.RECONVERGENT B0, `(.L_x_3) ;  /* 0x0000010000007945 */ /* 0x000fe20003800200 */
[----:B------:R-:W-:Y:S01]  /*01f0*/  FMNMX R11, R0, +INF , PT ;  /* 0x7f800000000b7809 */ /* 0x000fe20003800000 */
[----:B--2---:R-:W-:-:S04]  /*0200*/  FADD R3, -R3, R4 ;  /* 0x0000000403037221 */ /* 0x004fc80000000100 */
[----:B------:R-:W-:-:S04]  /*0210*/  FMUL R3, R3, R3 ;  /* 0x0000000303037220 */ /* 0x000fc80000400000 */
[----:B------:R0:W1:Y:S01]  /*0220*/  MUFU.RSQ R6, R3 ;  /* 0x0000000300067308 */ /* 0x0000620000001400 */
[----:B------:R-:W-:-:S04]  /*0230*/  IADD3 R7, PT, PT, R3, -0xd000000, RZ ;  /* 0xf300000003077810 */ /* 0x000fc80007ffe0ff */
[----:B------:R-:W-:-:S13]  /*0240*/  ISETP.GT.U32.AND P0, PT, R7, 0x727fffff, PT ;  /* 0x727fffff0700780c */ /* 0x000fda0003f04070 */
[----:B01----:R-:W-:Y:S05]  /*0250*/  @!P0 BRA `(.L_x_4) ;  /* 0x0000000000108947 */ /* 0x003fea0003800000 */
[----:B------:R-:W-:Y:S02]  /*0260*/  MOV R0, R3 ;  /* 0x0000000300007202 */ /* 0x000fe40000000f00 */
[----:B------:R-:W-:-:S07]  /*0270*/  MOV R9, 0x290 ;  /* 0x0000029000097802 */ /* 0x000fce0000000f00 */
[----:B------:R-:W-:Y:S05]  /*0280*/  CALL.REL.NOINC `($__internal_0_$__cuda_sm20_sqrt_rn_f32_slowpath) ;  /* 0x0000000000307944 */ /* 0x000fea0003c00000 */
[----:B------:R-:W-:Y:S05]  /*0290*/  BRA `(.L_x_5) ;  /* 0x0000000000107947 */ /* 0x000fea0003800000 */
.L_x_4:
[----:B------:R-:W-:Y:S01]  /*02a0*/  FMUL.FTZ R0, R3, R6 ;  /* 0x0000000603007220 */ /* 0x000fe20000410000 */
[----:B------:R-:W-:-:S03]  /*02b0*/  FMUL.FTZ R6, R6, 0.5 ;  /* 0x3f00000006067820 */ /* 0x000fc60000410000 */
[----:B------:R-:W-:-:S04]  /*02c0*/  FFMA R3, -R0, R0, R3 ;  /* 0x0000000000037223 */ /* 0x000fc80000000103 */
[----:B------:R-:W-:-:S07]  /*02d0*/  FFMA R0, R3, R6, R0 ;  /* 0x0000000603007223 */ /* 0x000fce0000000000 */
.L_x_5:
[----:B------:R-:W-:Y:S05]  /*02e0*/  BSYNC.RECONVERGENT B0 ;  /* 0x0000000000007941 */ /* 0x000fea0003800200 */
.L_x_3:
[----:B------:R-:W0:Y:S01]  /*02f0*/  LDC.64 R4, c[0x0][0x390] ;  /* 0x0000e400ff047b82 */ /* 0x000e220000000a00 */
[----:B------:R-:W-:Y:S01]  /*0300*/  FSETP.GEU.AND P0, PT, R0, R11, PT ;  /* 0x0000000b0000720b */ /* 0x000fe20003f0e000 */
[----:B0-----:R-:W-:-:S03]  /*0310*/  IMAD.WIDE R2, R2, 0x4, R4 ;  /* 0x0000000402027825 */ /* 0x001fc600078e0204 */
[----:B------:R-:W-:-:S05]  /*0320*/  SEL R5, RZ, 0x1, P0 ;  /* 0x00000001ff057807 */ /* 0x000fca0000000000 */
[----:B------:R-:W-:Y:S01]  /*0330*/  STG.E desc[UR4][R2.64], R5 ;  /* 0x0000000502007986 */ /* 0x000fe2000c101904 */
[----:B------:R-:W-:Y:S05]  /*0340*/  EXIT ;  /* 0x000000000000794d */ /* 0x000fea0003800000 */
        .weak           $__internal_0_$__cuda_sm20_sqrt_rn_f32_slowpath
        .type           $__internal_0_$__cuda_sm20_sqrt_rn_f32_slowpath,@function
        .size           $__internal_0_$__cuda_sm20_sqrt_rn_f32_slowpath,(.L_x_8 - $__internal_0_$__cuda_sm20_sqrt_rn_f32_slowpath)
$__internal_0_$__cuda_sm20_sqrt_rn_f32_slowpath:
[----:B------:R-:W-:-:S13]  /*0350*/  LOP3.LUT P0, RZ, R0, 0x7fffffff, RZ, 0xc0, !PT ;  /* 0x7fffffff00ff7812 */ /* 0x000fda000780c0ff */
[----:B------:R-:W-:Y:S01]  /*0360*/  @!P0 MOV R4, R0 ;  /* 0x0000000000048202 */ /* 0x000fe20000000f00 */
[----:B------:R-:W-:Y:S06]  /*0370*/  @!P0 BRA `(.L_x_6) ;  /* 0x0000000000408947 */ /* 0x000fec0003800000 */
[----:B------:R-:W-:-:S13]  /*0380*/  FSETP.GEU.FTZ.AND P0, PT, R0, RZ, PT ;  /* 0x000000ff0000720b */ /* 0x000fda0003f1e000 */
[----:B------:R-:W-:Y:S01]  /*0390*/  @!P0 MOV R4, 0x7fffffff ;  /* 0x7fffffff00048802 */ /* 0x000fe20000000f00 */
[----:B------:R-:W-:Y:S06]  /*03a0*/  @!P0 BRA `(.L_x_6) ;  /* 0x0000000000348947 */ /* 0x000fec0003800000 */
[----:B------:R-:W-:-:S13]  /*03b0*/  FSETP.GTU.FTZ.AND P0, PT, |R0|, +INF , PT ;  /* 0x7f8000000000780b */ /* 0x000fda0003f1c200 */
[----:B------:R-:W-:Y:S01]  /*03c0*/  @P0 FADD.FTZ R4, R0, 1 ;  /* 0x3f80000000040421 */ /* 0x000fe20000010000 */
[----:B------:R-:W-:Y:S06]  /*03d0*/  @P0 BRA `(.L_x_6) ;  /* 0x0000000000280947 */ /* 0x000fec0003800000 */
[----:B------:R-:W-:-:S13]  /*03e0*/  FSETP.NEU.FTZ.AND P0, PT, |R0|, +INF , PT ;  /* 0x7f8000000000780b */ /* 0x000fda0003f1d200 */
[----:B------:R-:W-:-:S04]  /*03f0*/  @P0 FFMA R5, R0, 1.84467440737095516160e+19, RZ ;  /* 0x5f80000000050823 */ /* 0x000fc800000000ff */
[----:B------:R-:W0:Y:S02]  /*0400*/  @P0 MUFU.RSQ R4, R5 ;  /* 0x0000000500040308 */ /* 0x000e240000001400 */
[----:B0-----:R-:W-:Y:S01]  /*0410*/  @P0 FMUL.FTZ R6, R5, R4 ;  /* 0x0000000405060220 */ /* 0x001fe20000410000 */
[----:B------:R-:W-:Y:S01]  /*0420*/  @P0 FMUL.FTZ R8, R4, 0.5 ;  /* 0x3f00000004080820 */ /* 0x000fe20000410000 */
[----:B------:R-:W-:Y:S02]  /*0430*/  @!P0 MOV R4, R0 ;  /* 0x0000000000048202 */ /* 0x000fe40000000f00 */
[----:B------:R-:W-:-:S04]  /*0440*/  @P0 FADD.FTZ R7, -R6, -RZ ;  /* 0x800000ff06070221 */ /* 0x000fc80000010100 */
[----:B------:R-:W-:-:S04]  /*0450*/  @P0 FFMA R7, R6, R7, R5 ;  /* 0x0000000706070223 */ /* 0x000fc80000000005 */
[----:B------:R-:W-:-:S04]  /*0460*/  @P0 FFMA R7, R7, R8, R6 ;  /* 0x0000000807070223 */ /* 0x000fc80000000006 */
[----:B------:R-:W-:-:S07]  /*0470*/  @P0 FMUL.FTZ R4, R7, 2.3283064365386962891e-10 ;  /* 0x2f80000007040820 */ /* 0x000fce0000410000 */
.L_x_6:
[----:B------:R-:W-:Y:S01]  /*0480*/  HFMA2 R5, -RZ, RZ, 0, 0 ;  /* 0x00000000ff057431 */ /* 0x000fe200000001ff */
[----:B------:R-:W-:Y:S02]  /*0490*/  MOV R0, R4 ;  /* 0x0000000400007202 */ /* 0x000fe40000000f00 */
[----:B------:R-:W-:-:S04]  /*04a0*/  MOV R4, R9 ;  /* 0x0000000900047202 */ /* 0x000fc80000000f00 */
[----:B------:R-:W-:Y:S05]  /*04b0*/  RET.REL.NODEC R4 `(_Z14centroidAssignPfS_Pi) ;  /* 0xfffffff804d07950 */ /* 0x000fea0003c3ffff */
.L_x_7:
[----:B------:R-:W-:-:S00]  /*04c0*/  BRA `(.L_x_7) ;  /* 0xfffffffc00fc7947 */ /* 0x000fc0000383ffff */
[----:B------:R-:W-:-:S00]  /*04d0*/  NOP ;  /* 0x0000000000007918 */ /* 0x000fc00000000000 */
        /* <DEDUP_REMOVED lines=10> */
.L_x_8:


//--------------------- .nv.shared.reserved.0     --------------------------
	.section	.nv.shared.reserved.0,"aw",@nobits
	.weak		__nv_reservedSMEM_offset_0_alias
	.size		__nv_reservedSMEM_offset_0_alias, 0, 64
	.other		__nv_reservedSMEM_offset_0_alias,@"STO_CUDA_RESERVED_SHARED STV_DEFAULT"
__nv_reservedSMEM_offset_0_alias:
	.zero		0
	.zero		64


//--------------------- .nv.constant0._Z14centroidAssignPfS_Pi --------------------------
	.section	.nv.constant0._Z14centroidAssignPfS_Pi,"a",@progbits
	.sectionflags	@""
	.align	4
.nv.constant0._Z14centroidAssignPfS_Pi:
	.zero		920


//--------------------- SYMBOLS --------------------------

	.type		.nv.reservedSmem.offset0,@object
	.size		.nv.reservedSmem.offset0,0x4
